//
// Generated by NVIDIA NVVM Compiler
//
// Compiler Build ID: CL-36424714
// Cuda compilation tools, release 13.0, V13.0.88
// Based on NVVM 20.0.0
//

.version 9.0
.target sm_100
.address_size 64

	// .globl	_Z9reduce_v1PfS_i
// _ZZ11BlockReducefE10warpShared has been demoted

.visible .entry _Z9reduce_v1PfS_i(
	.param .u64 .ptr .align 1 _Z9reduce_v1PfS_i_param_0,
	.param .u64 .ptr .align 1 _Z9reduce_v1PfS_i_param_1,
	.param .u32 _Z9reduce_v1PfS_i_param_2
)
{
	.reg .pred 	%p<16>;
	.reg .b32 	%r<38>;
	.reg .b32 	%f<30>;
	.reg .b64 	%rd<9>;
	// demoted variable
	.shared .align 4 .b8 _ZZ11BlockReducefE10warpShared[128];
	ld.param.u64 	%rd2, [_Z9reduce_v1PfS_i_param_0];
	ld.param.u64 	%rd3, [_Z9reduce_v1PfS_i_param_1];
	ld.param.u32 	%r9, [_Z9reduce_v1PfS_i_param_2];
	mov.u32 	%r1, %tid.x;
	mov.u32 	%r2, %ntid.x;
	mov.u32 	%r3, %ctaid.x;
	mad.lo.s32 	%r37, %r2, %r3, %r1;
	setp.ge.s32 	%p1, %r37, %r9;
	mov.f32 	%f29, 0f00000000;
	@%p1 bra 	$L__BB0_3;
	mov.u32 	%r10, %nctaid.x;
	mul.lo.s32 	%r5, %r2, %r10;
	cvta.to.global.u64 	%rd1, %rd2;
	mov.f32 	%f29, 0f00000000;
$L__BB0_2:
	mul.wide.s32 	%rd4, %r37, 4;
	add.s64 	%rd5, %rd1, %rd4;
	ld.global.f32 	%f8, [%rd5];
	add.f32 	%f29, %f29, %f8;
	add.s32 	%r37, %r37, %r5;
	setp.lt.s32 	%p2, %r37, %r9;
	@%p2 bra 	$L__BB0_2;
$L__BB0_3:
	and.b32  	%r8, %r1, 31;
	mov.b32 	%r11, %f29;
	shfl.sync.down.b32	%r12|%p3, %r11, 16, 31, -1;
	mov.b32 	%f9, %r12;
	add.f32 	%f10, %f29, %f9;
	mov.b32 	%r13, %f10;
	shfl.sync.down.b32	%r14|%p4, %r13, 8, 31, -1;
	mov.b32 	%f11, %r14;
	add.f32 	%f12, %f10, %f11;
	mov.b32 	%r15, %f12;
	shfl.sync.down.b32	%r16|%p5, %r15, 4, 31, -1;
	mov.b32 	%f13, %r16;
	add.f32 	%f14, %f12, %f13;
	mov.b32 	%r17, %f14;
	shfl.sync.down.b32	%r18|%p6, %r17, 2, 31, -1;
	mov.b32 	%f15, %r18;
	add.f32 	%f16, %f14, %f15;
	mov.b32 	%r19, %f16;
	shfl.sync.down.b32	%r20|%p7, %r19, 1, 31, -1;
	mov.b32 	%f17, %r20;
	add.f32 	%f4, %f16, %f17;
	setp.ne.s32 	%p8, %r8, 0;
	@%p8 bra 	$L__BB0_5;
	shr.u32 	%r21, %r1, 3;
	mov.u32 	%r22, _ZZ11BlockReducefE10warpShared;
	add.s32 	%r23, %r22, %r21;
	st.shared.f32 	[%r23], %f4;
$L__BB0_5:
	bar.sync 	0;
	setp.gt.u32 	%p9, %r1, 31;
	@%p9 bra 	$L__BB0_8;
	shl.b32 	%r24, %r8, 2;
	mov.u32 	%r25, _ZZ11BlockReducefE10warpShared;
	add.s32 	%r26, %r25, %r24;
	ld.shared.f32 	%f18, [%r26];
	mov.b32 	%r27, %f18;
	shfl.sync.down.b32	%r28|%p10, %r27, 16, 31, -1;
	mov.b32 	%f19, %r28;
	add.f32 	%f20, %f18, %f19;
	mov.b32 	%r29, %f20;
	shfl.sync.down.b32	%r30|%p11, %r29, 8, 31, -1;
	mov.b32 	%f21, %r30;
	add.f32 	%f22, %f20, %f21;
	mov.b32 	%r31, %f22;
	shfl.sync.down.b32	%r32|%p12, %r31, 4, 31, -1;
	mov.b32 	%f23, %r32;
	add.f32 	%f24, %f22, %f23;
	mov.b32 	%r33, %f24;
	shfl.sync.down.b32	%r34|%p13, %r33, 2, 31, -1;
	mov.b32 	%f25, %r34;
	add.f32 	%f26, %f24, %f25;
	mov.b32 	%r35, %f26;
	shfl.sync.down.b32	%r36|%p14, %r35, 1, 31, -1;
	mov.b32 	%f27, %r36;
	add.f32 	%f5, %f26, %f27;
	setp.ne.s32 	%p15, %r1, 0;
	@%p15 bra 	$L__BB0_8;
	cvta.to.global.u64 	%rd6, %rd3;
	mul.wide.u32 	%rd7, %r3, 4;
	add.s64 	%rd8, %rd6, %rd7;
	st.global.f32 	[%rd8], %f5;
$L__BB0_8:
	ret;

}


// ===== COMPILED SASS (sm_100) =====

	.target	sm_100

	.elftype	@"ET_EXEC"


//--------------------- .note.nv.tkinfo           --------------------------
	.section	.note.nv.tkinfo,"",@"SHT_NOTE"
	.sectionflags	@"SHF_NOTE_NV_TKINFO"
	.tkinfo
        /*0018*/ 	.word	0x00000002
        /*0030*/ 	.string	""
        /*0030*/ 	.string	"ptxas"
        /*0030*/ 	.string	"Cuda compilation tools, release 13.0, V13.0.88"
        /*0030*/ 	.string	"Build cuda_13.0.r13.0/compiler.36424714_0"
        /*0030*/ 	.string	"-arch sm_100 -m 64 "



//--------------------- .note.nv.cuinfo           --------------------------
	.section	.note.nv.cuinfo,"",@"SHT_NOTE"
	.sectionflags	@"SHF_NOTE_NV_CUINFO"
        /*0018*/ 	.short	0x0002
        /*001a*/ 	.short	0x0064
        /*001c*/ 	.short	0x0082
	.zero		2


//--------------------- .nv.info                  --------------------------
	.section	.nv.info,"",@"SHT_CUDA_INFO"
	.align	4


	//----- nvinfo : EIATTR_REGCOUNT
	.align		4
        /*0000*/ 	.byte	0x04, 0x2f
        /*0002*/ 	.short	(.L_1 - .L_0)
	.align		4
.L_0:
        /*0004*/ 	.word	index@(_Z9reduce_v1PfS_i)
        /*0008*/ 	.word	0x0000000e


	//----- nvinfo : EIATTR_FRAME_SIZE
	.align		4
.L_1:
        /*000c*/ 	.byte	0x04, 0x11
        /*000e*/ 	.short	(.L_3 - .L_2)
	.align		4
.L_2:
        /*0010*/ 	.word	index@(_Z9reduce_v1PfS_i)
        /*0014*/ 	.word	0x00000000


	//----- nvinfo : EIATTR_MIN_STACK_SIZE
	.align		4
.L_3:
        /*0018*/ 	.byte	0x04, 0x12
        /*001a*/ 	.short	(.L_5 - .L_4)
	.align		4
.L_4:
        /*001c*/ 	.word	index@(_Z9reduce_v1PfS_i)
        /*0020*/ 	.word	0x00000000
.L_5:


//--------------------- .nv.compat                --------------------------
	.section	.nv.compat,"",@"SHT_CUDA_COMPAT_INFO"
	.align	4
        /*0000*/ 	.byte	0x02, 0x09, 0x00, 0x00, 0x02, 0x02, 0x01, 0x00, 0x02, 0x05, 0x05, 0x00, 0x03, 0x07, 0x01, 0x01
        /*0010*/ 	.byte	0x02, 0x03, 0x00, 0x00, 0x02, 0x06, 0x01, 0x00, 0x04, 0x0b, 0x08, 0x00, 0x09, 0x00, 0x00, 0x00
        /*0020*/ 	.byte	0x00, 0x00, 0x00, 0x00


//--------------------- .nv.info._Z9reduce_v1PfS_i --------------------------
	.section	.nv.info._Z9reduce_v1PfS_i,"",@"SHT_CUDA_INFO"
	.sectionflags	@""
	.align	4


	//----- nvinfo : EIATTR_CUDA_API_VERSION
	.align		4
        /*0000*/ 	.byte	0x04, 0x37
        /*0002*/ 	.short	(.L_7 - .L_6)
.L_6:
        /*0004*/ 	.word	0x00000082


	//----- nvinfo : EIATTR_KPARAM_INFO
	.align		4
.L_7:
        /*0008*/ 	.byte	0x04, 0x17
        /*000a*/ 	.short	(.L_9 - .L_8)
.L_8:
        /*000c*/ 	.word	0x00000000
        /*0010*/ 	.short	0x0002
        /*0012*/ 	.short	0x0010
        /*0014*/ 	.byte	0x00, 0xf0, 0x11, 0x00


	//----- nvinfo : EIATTR_KPARAM_INFO
	.align		4
.L_9:
        /*0018*/ 	.byte	0x04, 0x17
        /*001a*/ 	.short	(.L_11 - .L_10)
.L_10:
        /*001c*/ 	.word	0x00000000
        /*0020*/ 	.short	0x0001
        /*0022*/ 	.short	0x0008
        /*0024*/ 	.byte	0x00, 0xf5, 0x21, 0x00


	//----- nvinfo : EIATTR_KPARAM_INFO
	.align		4
.L_11:
        /*0028*/ 	.byte	0x04, 0x17
        /*002a*/ 	.short	(.L_13 - .L_12)
.L_12:
        /*002c*/ 	.word	0x00000000
        /*0030*/ 	.short	0x0000
        /*0032*/ 	.short	0x0000
        /*0034*/ 	.byte	0x00, 0xf5, 0x21, 0x00


	//----- nvinfo : EIATTR_SPARSE_MMA_MASK
	.align		4
.L_13:
        /*0038*/ 	.byte	0x03, 0x50
        /*003a*/ 	.short	0x0000


	//----- nvinfo : EIATTR_MAXREG_COUNT
	.align		4
        /*003c*/ 	.byte	0x03, 0x1b
        /*003e*/ 	.short	0x00ff


	//----- nvinfo : EIATTR_NUM_BARRIERS
	.align		4
        /*0040*/ 	.byte	0x02, 0x4c
        /*0042*/ 	.byte	0x01
	.zero		1


	//----- nvinfo : EIATTR_MERCURY_ISA_VERSION
	.align		4
        /*0044*/ 	.byte	0x03, 0x5f
        /*0046*/ 	.short	0x0101


	//----- nvinfo : EIATTR_COOP_GROUP_MASK_REGIDS
	.align		4
        /*0048*/ 	.byte	0x04, 0x29
        /*004a*/ 	.short	(.L_15 - .L_14)


	//   ....[0]....
.L_14:
        /*004c*/ 	.word	0xffffffff


	//   ....[1]....
        /*0050*/ 	.word	0xffffffff


	//   ....[2]....
        /*0054*/ 	.word	0xffffffff


	//   ....[3]....
        /*0058*/ 	.word	0xffffffff


	//   ....[4]....
        /*005c*/ 	.word	0xffffffff


	//   ....[5]....
        /*0060*/ 	.word	0xffffffff


	//   ....[6]....
        /*0064*/ 	.word	0xffffffff


	//   ....[7]....
        /*0068*/ 	.word	0xffffffff


	//   ....[8]....
        /*006c*/ 	.word	0xffffffff


	//   ....[9]....
        /*0070*/ 	.word	0xffffffff


	//----- nvinfo : EIATTR_COOP_GROUP_INSTR_OFFSETS
	.align		4
.L_15:
        /*0074*/ 	.byte	0x04, 0x28
        /*0076*/ 	.short	(.L_17 - .L_16)


	//   ....[0]....
.L_16:
        /*0078*/ 	.word	0x00000160


	//   ....[1]....
        /*007c*/ 	.word	0x00000190


	//   ....[2]....
        /*0080*/ 	.word	0x000001c0


	//   ....[3]....
        /*0084*/ 	.word	0x00000200


	//   ....[4]....
        /*0088*/ 	.word	0x00000240


	//   ....[5]....
        /*008c*/ 	.word	0x000002f0


	//   ....[6]....
        /*0090*/ 	.word	0x00000310


	//   ....[7]....
        /*0094*/ 	.word	0x00000330


	//   ....[8]....
        /*0098*/ 	.word	0x00000350


	//   ....[9]....
        /*009c*/ 	.word	0x00000370


	//----- nvinfo : EIATTR_VRC_CTA_INIT_COUNT
	.align		4
.L_17:
        /*00a0*/ 	.byte	0x02, 0x4a
	.zero		1
	.zero		1


	//----- nvinfo : EIATTR_EXIT_INSTR_OFFSETS
	.align		4
        /*00a4*/ 	.byte	0x04, 0x1c
        /*00a6*/ 	.short	(.L_19 - .L_18)


	//   ....[0]....
.L_18:
        /*00a8*/ 	.word	0x00000280


	//   ....[1]....
        /*00ac*/ 	.word	0x00000380


	//   ....[2]....
        /*00b0*/ 	.word	0x000003d0


	//----- nvinfo : EIATTR_CRS_STACK_SIZE
	.align		4
.L_19:
        /*00b4*/ 	.byte	0x04, 0x1e
        /*00b6*/ 	.short	(.L_21 - .L_20)
.L_20:
        /*00b8*/ 	.word	0x00000000


	//----- nvinfo : EIATTR_CBANK_PARAM_SIZE
	.align		4
.L_21:
        /*00bc*/ 	.byte	0x03, 0x19
        /*00be*/ 	.short	0x0014


	//----- nvinfo : EIATTR_PARAM_CBANK
	.align		4
        /*00c0*/ 	.byte	0x04, 0x0a
        /*00c2*/ 	.short	(.L_23 - .L_22)
	.align		4
.L_22:
        /*00c4*/ 	.word	index@(.nv.constant0._Z9reduce_v1PfS_i)
        /*00c8*/ 	.short	0x0380
        /*00ca*/ 	.short	0x0014


	//----- nvinfo : EIATTR_SW_WAR
	.align		4
.L_23:
        /*00cc*/ 	.byte	0x04, 0x36
        /*00ce*/ 	.short	(.L_25 - .L_24)
.L_24:
        /*00d0*/ 	.word	0x00000008
.L_25:


//--------------------- .nv.callgraph             --------------------------
	.section	.nv.callgraph,"",@"SHT_CUDA_CALLGRAPH"
	.align	4
	.sectionentsize	8
	.align		4
        /*0000*/ 	.word	0x00000000
	.align		4
        /*0004*/ 	.word	0xffffffff
	.align		4
        /*0008*/ 	.word	0x00000000
	.align		4
        /*000c*/ 	.word	0xfffffffe
	.align		4
        /*0010*/ 	.word	0x00000000
	.align		4
        /*0014*/ 	.word	0xfffffffd
	.align		4
        /*0018*/ 	.word	0x00000000
	.align		4
        /*001c*/ 	.word	0xfffffffc


//--------------------- .text._Z9reduce_v1PfS_i   --------------------------
	.section	.text._Z9reduce_v1PfS_i,"ax",@progbits
	.align	128
        .global         _Z9reduce_v1PfS_i
        .type           _Z9reduce_v1PfS_i,@function
        .size           _Z9reduce_v1PfS_i,(.L_x_4 - _Z9reduce_v1PfS_i)
        .other          _Z9reduce_v1PfS_i,@"STO_CUDA_ENTRY STV_DEFAULT"
_Z9reduce_v1PfS_i:
.text._Z9reduce_v1PfS_i:
[----:B------:R-:W-:Y:S01]  /*0000*/  LDC R1, c[0x0][0x37c] ;  /* 0x0000df00ff017b82 */ /* 0x000fe20000000800 */
[----:B------:R-:W0:Y:S01]  /*0010*/  S2R R3, SR_TID.X ;  /* 0x0000000000037919 */ /* 0x000e220000002100 */
[----:B------:R-:W0:Y:S01]  /*0020*/  LDCU UR4, c[0x0][0x360] ;  /* 0x00006c00ff0477ac */ /* 0x000e220008000800 */
[----:B------:R-:W-:Y:S01]  /*0030*/  BSSY.RECONVERGENT B0, `(.L_x_0) ;  /* 0x0000012000007945 */ /* 0x000fe20003800200 */
[----:B------:R-:W-:Y:S01]  /*0040*/  HFMA2 R8, -RZ, RZ, 0, 0 ;  /* 0x00000000ff087431 */ /* 0x000fe200000001ff */
[----:B------:R-:W0:Y:S01]  /*0050*/  S2R R0, SR_CTAID.X ;  /* 0x0000000000007919 */ /* 0x000e220000002500 */
[----:B------:R-:W1:Y:S01]  /*0060*/  LDCU UR5, c[0x0][0x390] ;  /* 0x00007200ff0577ac */ /* 0x000e620008000800 */
[----:B------:R-:W2:Y:S01]  /*0070*/  LDCU.64 UR6, c[0x0][0x358] ;  /* 0x00006b00ff0677ac */ /* 0x000ea20008000a00 */
[----:B0-----:R-:W-:-:S05]  /*0080*/  IMAD R2, R0, UR4, R3 ;  /* 0x0000000400027c24 */ /* 0x001fca000f8e0203 */
[----:B-1----:R-:W-:-:S13]  /*0090*/  ISETP.GE.AND P0, PT, R2, UR5, PT ;  /* 0x0000000502007c0c */ /* 0x002fda000bf06270 */
[----:B--2---:R-:W-:Y:S05]  /*00a0*/  @P0 BRA `(.L_x_1) ;  /* 0x0000000000280947 */ /* 0x004fea0003800000 */
[----:B------:R-:W0:Y:S01]  /*00b0*/  LDC R9, c[0x0][0x370] ;  /* 0x0000dc00ff097b82 */ /* 0x000e220000000800 */
[----:B------:R-:W-:-:S07]  /*00c0*/  MOV R8, RZ ;  /* 0x000000ff00087202 */ /* 0x000fce0000000f00 */
[----:B------:R-:W1:Y:S01]  /*00d0*/  LDC.64 R6, c[0x0][0x380] ;  /* 0x0000e000ff067b82 */ /* 0x000e620000000a00 */
[----:B0-----:R-:W-:-:S07]  /*00e0*/  IMAD R9, R9, UR4, RZ ;  /* 0x0000000409097c24 */ /* 0x001fce000f8e02ff */
.L_x_2:
[----:B-1----:R-:W-:-:S06]  /*00f0*/  IMAD.WIDE R4, R2, 0x4, R6 ;  /* 0x0000000402047825 */ /* 0x002fcc00078e0206 */
[----:B------:R-:W2:Y:S01]  /*0100*/  LDG.E R5, desc[UR6][R4.64] ;  /* 0x0000000604057981 */ /* 0x000ea2000c1e1900 */
[----:B------:R-:W-:-:S04]  /*0110*/  IADD3 R2, PT, PT, R9, R2, RZ ;  /* 0x0000000209027210 */ /* 0x000fc80007ffe0ff */
[----:B------:R-:W-:Y:S01]  /*0120*/  ISETP.GE.AND P0, PT, R2, UR5, PT ;  /* 0x0000000502007c0c */ /* 0x000fe2000bf06270 */
[----:B--2---:R-:W-:-:S12]  /*0130*/  FADD R8, R5, R8 ;  /* 0x0000000805087221 */ /* 0x004fd80000000000 */
[----:B------:R-:W-:Y:S05]  /*0140*/  @!P0 BRA `(.L_x_2) ;  /* 0xfffffffc00e88947 */ /* 0x000fea000383ffff */
.L_x_1:
[----:B------:R-:W-:Y:S05]  /*0150*/  BSYNC.RECONVERGENT B0 ;  /* 0x0000000000007941 */ /* 0x000fea0003800200 */
.L_x_0:
[----:B------:R-:W0:Y:S01]  /*0160*/  SHFL.DOWN PT, R5, R8, 0x10, 0x1f ;  /* 0x0a001f0008057f89 */ /* 0x000e2200000e0000 */
[----:B------:R-:W-:Y:S01]  /*0170*/  ISETP.GT.U32.AND P1, PT, R3, 0x1f, PT ;  /* 0x0000001f0300780c */ /* 0x000fe20003f24070 */
[----:B0-----:R-:W-:-:S05]  /*0180*/  FADD R5, R5, R8 ;  /* 0x0000000805057221 */ /* 0x001fca0000000000 */
[----:B------:R-:W0:Y:S02]  /*0190*/  SHFL.DOWN PT, R2, R5, 0x8, 0x1f ;  /* 0x09001f0005027f89 */ /* 0x000e2400000e0000 */
[----:B0-----:R-:W-:Y:S01]  /*01a0*/  FADD R4, R5, R2 ;  /* 0x0000000205047221 */ /* 0x001fe20000000000 */
[----:B------:R-:W-:-:S04]  /*01b0*/  LOP3.LUT P0, R2, R3, 0x1f, RZ, 0xc0, !PT ;  /* 0x0000001f03027812 */ /* 0x000fc8000780c0ff */
[----:B------:R-:W0:Y:S09]  /*01c0*/  SHFL.DOWN PT, R7, R4, 0x4, 0x1f ;  /* 0x08801f0004077f89 */ /* 0x000e3200000e0000 */
[----:B------:R-:W1:Y:S01]  /*01d0*/  @!P0 S2R R11, SR_CgaCtaId ;  /* 0x00000000000b8919 */ /* 0x000e620000008800 */
[----:B------:R-:W-:Y:S01]  /*01e0*/  @!P0 MOV R8, 0x400 ;  /* 0x0000040000088802 */ /* 0x000fe20000000f00 */
[----:B0-----:R-:W-:-:S05]  /*01f0*/  FADD R7, R4, R7 ;  /* 0x0000000704077221 */ /* 0x001fca0000000000 */
[----:B------:R-:W0:Y:S01]  /*0200*/  SHFL.DOWN PT, R6, R7, 0x2, 0x1f ;  /* 0x08401f0007067f89 */ /* 0x000e2200000e0000 */
[----:B-1----:R-:W-:-:S04]  /*0210*/  @!P0 LEA R8, R11, R8, 0x18 ;  /* 0x000000080b088211 */ /* 0x002fc800078ec0ff */
[----:B------:R-:W-:Y:S01]  /*0220*/  @!P0 LEA.HI R8, R3, R8, RZ, 0x1d ;  /* 0x0000000803088211 */ /* 0x000fe200078fe8ff */
[----:B0-----:R-:W-:-:S05]  /*0230*/  FADD R6, R7, R6 ;  /* 0x0000000607067221 */ /* 0x001fca0000000000 */
[----:B------:R-:W0:Y:S02]  /*0240*/  SHFL.DOWN PT, R9, R6, 0x1, 0x1f ;  /* 0x08201f0006097f89 */ /* 0x000e2400000e0000 */
[----:B0-----:R-:W-:-:S05]  /*0250*/  FADD R9, R6, R9 ;  /* 0x0000000906097221 */ /* 0x001fca0000000000 */
[----:B------:R0:W-:Y:S01]  /*0260*/  @!P0 STS [R8], R9 ;  /* 0x0000000908008388 */ /* 0x0001e20000000800 */
[----:B------:R-:W-:Y:S06]  /*0270*/  BAR.SYNC.DEFER_BLOCKING 0x0 ;  /* 0x0000000000007b1d */ /* 0x000fec0000010000 */
[----:B------:R-:W-:Y:S05]  /*0280*/  @P1 EXIT ;  /* 0x000000000000194d */ /* 0x000fea0003800000 */
[----:B------:R-:W1:Y:S01]  /*0290*/  S2UR UR5, SR_CgaCtaId ;  /* 0x00000000000579c3 */ /* 0x000e620000008800 */
[----:B------:R-:W-:Y:S01]  /*02a0*/  UMOV UR4, 0x400 ;  /* 0x0000040000047882 */ /* 0x000fe20000000000 */
[----:B------:R-:W-:Y:S01]  /*02b0*/  ISETP.NE.AND P0, PT, R3, RZ, PT ;  /* 0x000000ff0300720c */ /* 0x000fe20003f05270 */
[----:B-1----:R-:W-:-:S06]  /*02c0*/  ULEA UR4, UR5, UR4, 0x18 ;  /* 0x0000000405047291 */ /* 0x002fcc000f8ec0ff */
[----:B------:R-:W-:-:S06]  /*02d0*/  LEA R2, R2, UR4, 0x2 ;  /* 0x0000000402027c11 */ /* 0x000fcc000f8e10ff */
[----:B------:R-:W1:Y:S04]  /*02e0*/  LDS R2, [R2] ;  /* 0x0000000002027984 */ /* 0x000e680000000800 */
[----:B-1----:R-:W1:Y:S02]  /*02f0*/  SHFL.DOWN PT, R5, R2, 0x10, 0x1f ;  /* 0x0a001f0002057f89 */ /* 0x002e6400000e0000 */
[----:B-1----:R-:W-:-:S05]  /*0300*/  FADD R5, R2, R5 ;  /* 0x0000000502057221 */ /* 0x002fca0000000000 */
[----:B------:R-:W1:Y:S02]  /*0310*/  SHFL.DOWN PT, R4, R5, 0x8, 0x1f ;  /* 0x09001f0005047f89 */ /* 0x000e6400000e0000 */
[----:B-1----:R-:W-:-:S05]  /*0320*/  FADD R4, R5, R4 ;  /* 0x0000000405047221 */ /* 0x002fca0000000000 */
[----:B------:R-:W1:Y:S02]  /*0330*/  SHFL.DOWN PT, R7, R4, 0x4, 0x1f ;  /* 0x08801f0004077f89 */ /* 0x000e6400000e0000 */
[----:B-1----:R-:W-:-:S05]  /*0340*/  FADD R7, R4, R7 ;  /* 0x0000000704077221 */ /* 0x002fca0000000000 */
[----:B------:R-:W1:Y:S02]  /*0350*/  SHFL.DOWN PT, R6, R7, 0x2, 0x1f ;  /* 0x08401f0007067f89 */ /* 0x000e6400000e0000 */
[----:B-1----:R-:W-:-:S05]  /*0360*/  FADD R6, R7, R6 ;  /* 0x0000000607067221 */ /* 0x002fca0000000000 */
[----:B0-----:R0:W1:Y:S01]  /*0370*/  SHFL.DOWN PT, R9, R6, 0x1, 0x1f ;  /* 0x08201f0006097f89 */ /* 0x00106200000e0000 */
[----:B------:R-:W-:Y:S05]  /*0380*/  @P0 EXIT ;  /* 0x000000000000094d */ /* 0x000fea0003800000 */
[----:B------:R-:W2:Y:S01]  /*0390*/  LDC.64 R2, c[0x0][0x388] ;  /* 0x0000e200ff027b82 */ /* 0x000ea20000000a00 */
[----:B-1----:R-:W-:Y:S01]  /*03a0*/  FADD R9, R6, R9 ;  /* 0x0000000906097221 */ /* 0x002fe20000000000 */
[----:B--2---:R-:W-:-:S05]  /*03b0*/  IMAD.WIDE.U32 R2, R0, 0x4, R2 ;  /* 0x0000000400027825 */ /* 0x004fca00078e0002 */
[----:B------:R-:W-:Y:S01]  /*03c0*/  STG.E desc[UR6][R2.64], R9 ;  /* 0x0000000902007986 */ /* 0x000fe2000c101906 */
[----:B------:R-:W-:Y:S05]  /*03d0*/  EXIT ;  /* 0x000000000000794d */ /* 0x000fea0003800000 */
.L_x_3:
[----:B------:R-:W-:-:S00]  /*03e0*/  BRA `(.L_x_3) ;  /* 0xfffffffc00fc7947 */ /* 0x000fc0000383ffff */
[----:B------:R-:W-:-:S00]  /*03f0*/  NOP ;  /* 0x0000000000007918 */ /* 0x000fc00000000000 */
        /* <DEDUP_REMOVED lines=8> */
.L_x_4:


//--------------------- .nv.shared._Z9reduce_v1PfS_i --------------------------
	.section	.nv.shared._Z9reduce_v1PfS_i,"aw",@nobits
	.sectionflags	@""
	.align	4
.nv.shared._Z9reduce_v1PfS_i:
	.zero		1152


//--------------------- .nv.shared.reserved.0     --------------------------
	.section	.nv.shared.reserved.0,"aw",@nobits
	.weak		__nv_reservedSMEM_offset_0_alias
	.size		__nv_reservedSMEM_offset_0_alias, 0, 64
	.other		__nv_reservedSMEM_offset_0_alias,@"STO_CUDA_RESERVED_SHARED STV_DEFAULT"
__nv_reservedSMEM_offset_0_alias:
	.zero		0
	.zero		64


//--------------------- .nv.constant0._Z9reduce_v1PfS_i --------------------------
	.section	.nv.constant0._Z9reduce_v1PfS_i,"a",@progbits
	.sectionflags	@""
	.align	4
.nv.constant0._Z9reduce_v1PfS_i:
	.zero		916


//--------------------- SYMBOLS --------------------------

	.type		.nv.reservedSmem.offset0,@object
	.size		.nv.reservedSmem.offset0,0x4
	.type		.nv.reservedSmem.cap,@object
	.size		.nv.reservedSmem.cap,0x4
